//
// Generated by NVIDIA NVVM Compiler
//
// Compiler Build ID: CL-36424714
// Cuda compilation tools, release 13.0, V13.0.88
// Based on NVVM 20.0.0
//

.version 9.0
.target sm_100
.address_size 64

	// .globl	_Z7vectAddPKfS0_Pfi

.visible .entry _Z7vectAddPKfS0_Pfi(
	.param .u64 .ptr .align 1 _Z7vectAddPKfS0_Pfi_param_0,
	.param .u64 .ptr .align 1 _Z7vectAddPKfS0_Pfi_param_1,
	.param .u64 .ptr .align 1 _Z7vectAddPKfS0_Pfi_param_2,
	.param .u32 _Z7vectAddPKfS0_Pfi_param_3
)
{
	.reg .pred 	%p<2>;
	.reg .b32 	%r<6>;
	.reg .b32 	%f<4>;
	.reg .b64 	%rd<11>;

	ld.param.u64 	%rd1, [_Z7vectAddPKfS0_Pfi_param_0];
	ld.param.u64 	%rd2, [_Z7vectAddPKfS0_Pfi_param_1];
	ld.param.u64 	%rd3, [_Z7vectAddPKfS0_Pfi_param_2];
	ld.param.u32 	%r2, [_Z7vectAddPKfS0_Pfi_param_3];
	mov.u32 	%r3, %ctaid.x;
	mov.u32 	%r4, %ntid.x;
	mov.u32 	%r5, %tid.x;
	mad.lo.s32 	%r1, %r3, %r4, %r5;
	setp.ge.s32 	%p1, %r1, %r2;
	@%p1 bra 	$L__BB0_2;
	cvta.to.global.u64 	%rd4, %rd1;
	cvta.to.global.u64 	%rd5, %rd2;
	cvta.to.global.u64 	%rd6, %rd3;
	mul.wide.s32 	%rd7, %r1, 4;
	add.s64 	%rd8, %rd4, %rd7;
	ld.global.f32 	%f1, [%rd8];
	add.s64 	%rd9, %rd5, %rd7;
	ld.global.f32 	%f2, [%rd9];
	add.f32 	%f3, %f1, %f2;
	add.s64 	%rd10, %rd6, %rd7;
	st.global.f32 	[%rd10], %f3;
$L__BB0_2:
	ret;

}


// ===== COMPILED SASS (sm_100) =====

	.target	sm_100

	.elftype	@"ET_EXEC"


//--------------------- .note.nv.tkinfo           --------------------------
	.section	.note.nv.tkinfo,"",@"SHT_NOTE"
	.sectionflags	@"SHF_NOTE_NV_TKINFO"
	.tkinfo
        /*0018*/ 	.word	0x00000002
        /*0030*/ 	.string	""
        /*0030*/ 	.string	"ptxas"
        /*0030*/ 	.string	"Cuda compilation tools, release 13.0, V13.0.88"
        /*0030*/ 	.string	"Build cuda_13.0.r13.0/compiler.36424714_0"
        /*0030*/ 	.string	"-arch sm_100 -m 64 "



//--------------------- .note.nv.cuinfo           --------------------------
	.section	.note.nv.cuinfo,"",@"SHT_NOTE"
	.sectionflags	@"SHF_NOTE_NV_CUINFO"
        /*0018*/ 	.short	0x0002
        /*001a*/ 	.short	0x0064
        /*001c*/ 	.short	0x0082
	.zero		2


//--------------------- .nv.info                  --------------------------
	.section	.nv.info,"",@"SHT_CUDA_INFO"
	.align	4


	//----- nvinfo : EIATTR_REGCOUNT
	.align		4
        /*0000*/ 	.byte	0x04, 0x2f
        /*0002*/ 	.short	(.L_1 - .L_0)
	.align		4
.L_0:
        /*0004*/ 	.word	index@(_Z7vectAddPKfS0_Pfi)
        /*0008*/ 	.word	0x0000000c


	//----- nvinfo : EIATTR_FRAME_SIZE
	.align		4
.L_1:
        /*000c*/ 	.byte	0x04, 0x11
        /*000e*/ 	.short	(.L_3 - .L_2)
	.align		4
.L_2:
        /*0010*/ 	.word	index@(_Z7vectAddPKfS0_Pfi)
        /*0014*/ 	.word	0x00000000


	//----- nvinfo : EIATTR_MIN_STACK_SIZE
	.align		4
.L_3:
        /*0018*/ 	.byte	0x04, 0x12
        /*001a*/ 	.short	(.L_5 - .L_4)
	.align		4
.L_4:
        /*001c*/ 	.word	index@(_Z7vectAddPKfS0_Pfi)
        /*0020*/ 	.word	0x00000000
.L_5:


//--------------------- .nv.compat                --------------------------
	.section	.nv.compat,"",@"SHT_CUDA_COMPAT_INFO"
	.align	4
        /*0000*/ 	.byte	0x02, 0x09, 0x00, 0x00, 0x02, 0x02, 0x01, 0x00, 0x02, 0x05, 0x05, 0x00, 0x03, 0x07, 0x01, 0x01
        /*0010*/ 	.byte	0x02, 0x03, 0x00, 0x00, 0x02, 0x06, 0x01, 0x00, 0x04, 0x0b, 0x08, 0x00, 0x09, 0x00, 0x00, 0x00
        /*0020*/ 	.byte	0x00, 0x00, 0x00, 0x00


//--------------------- .nv.info._Z7vectAddPKfS0_Pfi --------------------------
	.section	.nv.info._Z7vectAddPKfS0_Pfi,"",@"SHT_CUDA_INFO"
	.sectionflags	@""
	.align	4


	//----- nvinfo : EIATTR_CUDA_API_VERSION
	.align		4
        /*0000*/ 	.byte	0x04, 0x37
        /*0002*/ 	.short	(.L_7 - .L_6)
.L_6:
        /*0004*/ 	.word	0x00000082


	//----- nvinfo : EIATTR_KPARAM_INFO
	.align		4
.L_7:
        /*0008*/ 	.byte	0x04, 0x17
        /*000a*/ 	.short	(.L_9 - .L_8)
.L_8:
        /*000c*/ 	.word	0x00000000
        /*0010*/ 	.short	0x0003
        /*0012*/ 	.short	0x0018
        /*0014*/ 	.byte	0x00, 0xf0, 0x11, 0x00


	//----- nvinfo : EIATTR_KPARAM_INFO
	.align		4
.L_9:
        /*0018*/ 	.byte	0x04, 0x17
        /*001a*/ 	.short	(.L_11 - .L_10)
.L_10:
        /*001c*/ 	.word	0x00000000
        /*0020*/ 	.short	0x0002
        /*0022*/ 	.short	0x0010
        /*0024*/ 	.byte	0x00, 0xf5, 0x21, 0x00


	//----- nvinfo : EIATTR_KPARAM_INFO
	.align		4
.L_11:
        /*0028*/ 	.byte	0x04, 0x17
        /*002a*/ 	.short	(.L_13 - .L_12)
.L_12:
        /*002c*/ 	.word	0x00000000
        /*0030*/ 	.short	0x0001
        /*0032*/ 	.short	0x0008
        /*0034*/ 	.byte	0x00, 0xf5, 0x21, 0x00


	//----- nvinfo : EIATTR_KPARAM_INFO
	.align		4
.L_13:
        /*0038*/ 	.byte	0x04, 0x17
        /*003a*/ 	.short	(.L_15 - .L_14)
.L_14:
        /*003c*/ 	.word	0x00000000
        /*0040*/ 	.short	0x0000
        /*0042*/ 	.short	0x0000
        /*0044*/ 	.byte	0x00, 0xf5, 0x21, 0x00


	//----- nvinfo : EIATTR_SPARSE_MMA_MASK
	.align		4
.L_15:
        /*0048*/ 	.byte	0x03, 0x50
        /*004a*/ 	.short	0x0000


	//----- nvinfo : EIATTR_MAXREG_COUNT
	.align		4
        /*004c*/ 	.byte	0x03, 0x1b
        /*004e*/ 	.short	0x00ff


	//----- nvinfo : EIATTR_MERCURY_ISA_VERSION
	.align		4
        /*0050*/ 	.byte	0x03, 0x5f
        /*0052*/ 	.short	0x0101


	//----- nvinfo : EIATTR_VRC_CTA_INIT_COUNT
	.align		4
        /*0054*/ 	.byte	0x02, 0x4a
	.zero		1
	.zero		1


	//----- nvinfo : EIATTR_EXIT_INSTR_OFFSETS
	.align		4
        /*0058*/ 	.byte	0x04, 0x1c
        /*005a*/ 	.short	(.L_17 - .L_16)


	//   ....[0]....
.L_16:
        /*005c*/ 	.word	0x00000070


	//   ....[1]....
        /*0060*/ 	.word	0x00000130


	//----- nvinfo : EIATTR_CBANK_PARAM_SIZE
	.align		4
.L_17:
        /*0064*/ 	.byte	0x03, 0x19
        /*0066*/ 	.short	0x001c


	//----- nvinfo : EIATTR_PARAM_CBANK
	.align		4
        /*0068*/ 	.byte	0x04, 0x0a
        /*006a*/ 	.short	(.L_19 - .L_18)
	.align		4
.L_18:
        /*006c*/ 	.word	index@(.nv.constant0._Z7vectAddPKfS0_Pfi)
        /*0070*/ 	.short	0x0380
        /*0072*/ 	.short	0x001c


	//----- nvinfo : EIATTR_SW_WAR
	.align		4
.L_19:
        /*0074*/ 	.byte	0x04, 0x36
        /*0076*/ 	.short	(.L_21 - .L_20)
.L_20:
        /*0078*/ 	.word	0x00000008
.L_21:


//--------------------- .nv.callgraph             --------------------------
	.section	.nv.callgraph,"",@"SHT_CUDA_CALLGRAPH"
	.align	4
	.sectionentsize	8
	.align		4
        /*0000*/ 	.word	0x00000000
	.align		4
        /*0004*/ 	.word	0xffffffff
	.align		4
        /*0008*/ 	.word	0x00000000
	.align		4
        /*000c*/ 	.word	0xfffffffe
	.align		4
        /*0010*/ 	.word	0x00000000
	.align		4
        /*0014*/ 	.word	0xfffffffd
	.align		4
        /*0018*/ 	.word	0x00000000
	.align		4
        /*001c*/ 	.word	0xfffffffc


//--------------------- .text._Z7vectAddPKfS0_Pfi --------------------------
	.section	.text._Z7vectAddPKfS0_Pfi,"ax",@progbits
	.align	128
        .global         _Z7vectAddPKfS0_Pfi
        .type           _Z7vectAddPKfS0_Pfi,@function
        .size           _Z7vectAddPKfS0_Pfi,(.L_x_1 - _Z7vectAddPKfS0_Pfi)
        .other          _Z7vectAddPKfS0_Pfi,@"STO_CUDA_ENTRY STV_DEFAULT"
_Z7vectAddPKfS0_Pfi:
.text._Z7vectAddPKfS0_Pfi:
[----:B------:R-:W-:Y:S01]  /*0000*/  LDC R1, c[0x0][0x37c] ;  /* 0x0000df00ff017b82 */ /* 0x000fe20000000800 */
[----:B------:R-:W0:Y:S07]  /*0010*/  S2R R0, SR_TID.X ;  /* 0x0000000000007919 */ /* 0x000e2e0000002100 */
[----:B------:R-:W0:Y:S01]  /*0020*/  S2UR UR4, SR_CTAID.X ;  /* 0x00000000000479c3 */ /* 0x000e220000002500 */
[----:B------:R-:W1:Y:S07]  /*0030*/  LDCU UR5, c[0x0][0x398] ;  /* 0x00007300ff0577ac */ /* 0x000e6e0008000800 */
[----:B------:R-:W0:Y:S02]  /*0040*/  LDC R9, c[0x0][0x360] ;  /* 0x0000d800ff097b82 */ /* 0x000e240000000800 */
[----:B0-----:R-:W-:-:S05]  /*0050*/  IMAD R9, R9, UR4, R0 ;  /* 0x0000000409097c24 */ /* 0x001fca000f8e0200 */
[----:B-1----:R-:W-:-:S13]  /*0060*/  ISETP.GE.AND P0, PT, R9, UR5, PT ;  /* 0x0000000509007c0c */ /* 0x002fda000bf06270 */
[----:B------:R-:W-:Y:S05]  /*0070*/  @P0 EXIT ;  /* 0x000000000000094d */ /* 0x000fea0003800000 */
[----:B------:R-:W0:Y:S01]  /*0080*/  LDC.64 R2, c[0x0][0x380] ;  /* 0x0000e000ff027b82 */ /* 0x000e220000000a00 */
[----:B------:R-:W1:Y:S07]  /*0090*/  LDCU.64 UR4, c[0x0][0x358] ;  /* 0x00006b00ff0477ac */ /* 0x000e6e0008000a00 */
[----:B------:R-:W2:Y:S08]  /*00a0*/  LDC.64 R4, c[0x0][0x388] ;  /* 0x0000e200ff047b82 */ /* 0x000eb00000000a00 */
[----:B------:R-:W3:Y:S01]  /*00b0*/  LDC.64 R6, c[0x0][0x390] ;  /* 0x0000e400ff067b82 */ /* 0x000ee20000000a00 */
[----:B0-----:R-:W-:-:S06]  /*00c0*/  IMAD.WIDE R2, R9, 0x4, R2 ;  /* 0x0000000409027825 */ /* 0x001fcc00078e0202 */
[----:B-1----:R-:W4:Y:S01]  /*00d0*/  LDG.E R2, desc[UR4][R2.64] ;  /* 0x0000000402027981 */ /* 0x002f22000c1e1900 */
[----:B--2---:R-:W-:-:S06]  /*00e0*/  IMAD.WIDE R4, R9, 0x4, R4 ;  /* 0x0000000409047825 */ /* 0x004fcc00078e0204 */
[----:B------:R-:W4:Y:S01]  /*00f0*/  LDG.E R5, desc[UR4][R4.64] ;  /* 0x0000000404057981 */ /* 0x000f22000c1e1900 */
[----:B---3--:R-:W-:-:S04]  /*0100*/  IMAD.WIDE R6, R9, 0x4, R6 ;  /* 0x0000000409067825 */ /* 0x008fc800078e0206 */
[----:B----4-:R-:W-:-:S05]  /*0110*/  FADD R9, R2, R5 ;  /* 0x0000000502097221 */ /* 0x010fca0000000000 */
[----:B------:R-:W-:Y:S01]  /*0120*/  STG.E desc[UR4][R6.64], R9 ;  /* 0x0000000906007986 */ /* 0x000fe2000c101904 */
[----:B------:R-:W-:Y:S05]  /*0130*/  EXIT ;  /* 0x000000000000794d */ /* 0x000fea0003800000 */
.L_x_0:
[----:B------:R-:W-:-:S00]  /*0140*/  BRA `(.L_x_0) ;  /* 0xfffffffc00fc7947 */ /* 0x000fc0000383ffff */
[----:B------:R-:W-:-:S00]  /*0150*/  NOP ;  /* 0x0000000000007918 */ /* 0x000fc00000000000 */
        /* <DEDUP_REMOVED lines=10> */
.L_x_1:


//--------------------- .nv.shared.reserved.0     --------------------------
	.section	.nv.shared.reserved.0,"aw",@nobits
	.weak		__nv_reservedSMEM_offset_0_alias
	.size		__nv_reservedSMEM_offset_0_alias, 0, 64
	.other		__nv_reservedSMEM_offset_0_alias,@"STO_CUDA_RESERVED_SHARED STV_DEFAULT"
__nv_reservedSMEM_offset_0_alias:
	.zero		0
	.zero		64


//--------------------- .nv.constant0._Z7vectAddPKfS0_Pfi --------------------------
	.section	.nv.constant0._Z7vectAddPKfS0_Pfi,"a",@progbits
	.sectionflags	@""
	.align	4
.nv.constant0._Z7vectAddPKfS0_Pfi:
	.zero		924


//--------------------- SYMBOLS --------------------------

	.type		.nv.reservedSmem.offset0,@object
	.size		.nv.reservedSmem.offset0,0x4
